//
// Generated by NVIDIA NVVM Compiler
//
// Compiler Build ID: CL-36424714
// Cuda compilation tools, release 13.0, V13.0.88
// Based on NVVM 20.0.0
//

.version 9.0
.target sm_100
.address_size 64

	// .globl	_Z12get_diag_minPiS_i
// _ZZ12get_diag_minPiS_iE11partial_min has been demoted

.visible .entry _Z12get_diag_minPiS_i(
	.param .u64 .ptr .align 1 _Z12get_diag_minPiS_i_param_0,
	.param .u64 .ptr .align 1 _Z12get_diag_minPiS_i_param_1,
	.param .u32 _Z12get_diag_minPiS_i_param_2
)
{
	.reg .pred 	%p<7>;
	.reg .b32 	%r<30>;
	.reg .b64 	%rd<9>;
	// demoted variable
	.shared .align 4 .b8 _ZZ12get_diag_minPiS_iE11partial_min[1024];
	ld.param.u64 	%rd2, [_Z12get_diag_minPiS_i_param_0];
	ld.param.u64 	%rd3, [_Z12get_diag_minPiS_i_param_1];
	ld.param.u32 	%r13, [_Z12get_diag_minPiS_i_param_2];
	mov.u32 	%r1, %tid.x;
	shl.b32 	%r14, %r1, 2;
	mov.u32 	%r15, _ZZ12get_diag_minPiS_iE11partial_min;
	add.s32 	%r2, %r15, %r14;
	mov.b32 	%r16, 2147483647;
	st.shared.u32 	[%r2], %r16;
	mov.u32 	%r3, %ctaid.x;
	mov.u32 	%r29, %ntid.x;
	mad.lo.s32 	%r28, %r3, %r29, %r1;
	setp.ge.s32 	%p1, %r28, %r13;
	@%p1 bra 	$L__BB0_4;
	mov.u32 	%r18, %nctaid.x;
	mul.lo.s32 	%r6, %r29, %r18;
	cvta.to.global.u64 	%rd1, %rd2;
	mov.b32 	%r27, 2147483647;
$L__BB0_2:
	mad.lo.s32 	%r19, %r28, %r13, %r28;
	mul.wide.s32 	%rd4, %r19, 4;
	add.s64 	%rd5, %rd1, %rd4;
	ld.global.u32 	%r20, [%rd5];
	min.s32 	%r27, %r20, %r27;
	add.s32 	%r28, %r28, %r6;
	setp.lt.s32 	%p2, %r28, %r13;
	@%p2 bra 	$L__BB0_2;
	st.shared.u32 	[%r2], %r27;
$L__BB0_4:
	bar.sync 	0;
	setp.lt.u32 	%p3, %r29, 2;
	@%p3 bra 	$L__BB0_8;
$L__BB0_5:
	shr.u32 	%r12, %r29, 1;
	setp.ge.u32 	%p4, %r1, %r12;
	@%p4 bra 	$L__BB0_7;
	ld.shared.u32 	%r21, [%r2];
	shl.b32 	%r22, %r12, 2;
	add.s32 	%r23, %r2, %r22;
	ld.shared.u32 	%r24, [%r23];
	min.s32 	%r25, %r21, %r24;
	st.shared.u32 	[%r2], %r25;
$L__BB0_7:
	bar.sync 	0;
	setp.gt.u32 	%p5, %r29, 3;
	mov.u32 	%r29, %r12;
	@%p5 bra 	$L__BB0_5;
$L__BB0_8:
	setp.ne.s32 	%p6, %r1, 0;
	@%p6 bra 	$L__BB0_10;
	ld.shared.u32 	%r26, [_ZZ12get_diag_minPiS_iE11partial_min];
	cvta.to.global.u64 	%rd6, %rd3;
	mul.wide.u32 	%rd7, %r3, 4;
	add.s64 	%rd8, %rd6, %rd7;
	st.global.u32 	[%rd8], %r26;
$L__BB0_10:
	ret;

}


// ===== COMPILED SASS (sm_100) =====

	.target	sm_100

	.elftype	@"ET_EXEC"


//--------------------- .note.nv.tkinfo           --------------------------
	.section	.note.nv.tkinfo,"",@"SHT_NOTE"
	.sectionflags	@"SHF_NOTE_NV_TKINFO"
	.tkinfo
        /*0018*/ 	.word	0x00000002
        /*0030*/ 	.string	""
        /*0030*/ 	.string	"ptxas"
        /*0030*/ 	.string	"Cuda compilation tools, release 13.0, V13.0.88"
        /*0030*/ 	.string	"Build cuda_13.0.r13.0/compiler.36424714_0"
        /*0030*/ 	.string	"-arch sm_100 -m 64 "



//--------------------- .note.nv.cuinfo           --------------------------
	.section	.note.nv.cuinfo,"",@"SHT_NOTE"
	.sectionflags	@"SHF_NOTE_NV_CUINFO"
        /*0018*/ 	.short	0x0002
        /*001a*/ 	.short	0x0064
        /*001c*/ 	.short	0x0082
	.zero		2


//--------------------- .nv.info                  --------------------------
	.section	.nv.info,"",@"SHT_CUDA_INFO"
	.align	4


	//----- nvinfo : EIATTR_REGCOUNT
	.align		4
        /*0000*/ 	.byte	0x04, 0x2f
        /*0002*/ 	.short	(.L_1 - .L_0)
	.align		4
.L_0:
        /*0004*/ 	.word	index@(_Z12get_diag_minPiS_i)
        /*0008*/ 	.word	0x0000000e


	//----- nvinfo : EIATTR_FRAME_SIZE
	.align		4
.L_1:
        /*000c*/ 	.byte	0x04, 0x11
        /*000e*/ 	.short	(.L_3 - .L_2)
	.align		4
.L_2:
        /*0010*/ 	.word	index@(_Z12get_diag_minPiS_i)
        /*0014*/ 	.word	0x00000000


	//----- nvinfo : EIATTR_MIN_STACK_SIZE
	.align		4
.L_3:
        /*0018*/ 	.byte	0x04, 0x12
        /*001a*/ 	.short	(.L_5 - .L_4)
	.align		4
.L_4:
        /*001c*/ 	.word	index@(_Z12get_diag_minPiS_i)
        /*0020*/ 	.word	0x00000000
.L_5:


//--------------------- .nv.compat                --------------------------
	.section	.nv.compat,"",@"SHT_CUDA_COMPAT_INFO"
	.align	4
        /*0000*/ 	.byte	0x02, 0x09, 0x00, 0x00, 0x02, 0x02, 0x01, 0x00, 0x02, 0x05, 0x05, 0x00, 0x03, 0x07, 0x01, 0x01
        /*0010*/ 	.byte	0x02, 0x03, 0x00, 0x00, 0x02, 0x06, 0x01, 0x00, 0x04, 0x0b, 0x08, 0x00, 0x09, 0x00, 0x00, 0x00
        /*0020*/ 	.byte	0x00, 0x00, 0x00, 0x00


//--------------------- .nv.info._Z12get_diag_minPiS_i --------------------------
	.section	.nv.info._Z12get_diag_minPiS_i,"",@"SHT_CUDA_INFO"
	.sectionflags	@""
	.align	4


	//----- nvinfo : EIATTR_CUDA_API_VERSION
	.align		4
        /*0000*/ 	.byte	0x04, 0x37
        /*0002*/ 	.short	(.L_7 - .L_6)
.L_6:
        /*0004*/ 	.word	0x00000082


	//----- nvinfo : EIATTR_KPARAM_INFO
	.align		4
.L_7:
        /*0008*/ 	.byte	0x04, 0x17
        /*000a*/ 	.short	(.L_9 - .L_8)
.L_8:
        /*000c*/ 	.word	0x00000000
        /*0010*/ 	.short	0x0002
        /*0012*/ 	.short	0x0010
        /*0014*/ 	.byte	0x00, 0xf0, 0x11, 0x00


	//----- nvinfo : EIATTR_KPARAM_INFO
	.align		4
.L_9:
        /*0018*/ 	.byte	0x04, 0x17
        /*001a*/ 	.short	(.L_11 - .L_10)
.L_10:
        /*001c*/ 	.word	0x00000000
        /*0020*/ 	.short	0x0001
        /*0022*/ 	.short	0x0008
        /*0024*/ 	.byte	0x00, 0xf5, 0x21, 0x00


	//----- nvinfo : EIATTR_KPARAM_INFO
	.align		4
.L_11:
        /*0028*/ 	.byte	0x04, 0x17
        /*002a*/ 	.short	(.L_13 - .L_12)
.L_12:
        /*002c*/ 	.word	0x00000000
        /*0030*/ 	.short	0x0000
        /*0032*/ 	.short	0x0000
        /*0034*/ 	.byte	0x00, 0xf5, 0x21, 0x00


	//----- nvinfo : EIATTR_SPARSE_MMA_MASK
	.align		4
.L_13:
        /*0038*/ 	.byte	0x03, 0x50
        /*003a*/ 	.short	0x0000


	//----- nvinfo : EIATTR_MAXREG_COUNT
	.align		4
        /*003c*/ 	.byte	0x03, 0x1b
        /*003e*/ 	.short	0x00ff


	//----- nvinfo : EIATTR_NUM_BARRIERS
	.align		4
        /*0040*/ 	.byte	0x02, 0x4c
        /*0042*/ 	.byte	0x01
	.zero		1


	//----- nvinfo : EIATTR_MERCURY_ISA_VERSION
	.align		4
        /*0044*/ 	.byte	0x03, 0x5f
        /*0046*/ 	.short	0x0101


	//----- nvinfo : EIATTR_VRC_CTA_INIT_COUNT
	.align		4
        /*0048*/ 	.byte	0x02, 0x4a
	.zero		1
	.zero		1


	//----- nvinfo : EIATTR_EXIT_INSTR_OFFSETS
	.align		4
        /*004c*/ 	.byte	0x04, 0x1c
        /*004e*/ 	.short	(.L_15 - .L_14)


	//   ....[0]....
.L_14:
        /*0050*/ 	.word	0x00000300


	//   ....[1]....
        /*0054*/ 	.word	0x00000380


	//----- nvinfo : EIATTR_CRS_STACK_SIZE
	.align		4
.L_15:
        /*0058*/ 	.byte	0x04, 0x1e
        /*005a*/ 	.short	(.L_17 - .L_16)
.L_16:
        /*005c*/ 	.word	0x00000000


	//----- nvinfo : EIATTR_CBANK_PARAM_SIZE
	.align		4
.L_17:
        /*0060*/ 	.byte	0x03, 0x19
        /*0062*/ 	.short	0x0014


	//----- nvinfo : EIATTR_PARAM_CBANK
	.align		4
        /*0064*/ 	.byte	0x04, 0x0a
        /*0066*/ 	.short	(.L_19 - .L_18)
	.align		4
.L_18:
        /*0068*/ 	.word	index@(.nv.constant0._Z12get_diag_minPiS_i)
        /*006c*/ 	.short	0x0380
        /*006e*/ 	.short	0x0014


	//----- nvinfo : EIATTR_SW_WAR
	.align		4
.L_19:
        /*0070*/ 	.byte	0x04, 0x36
        /*0072*/ 	.short	(.L_21 - .L_20)
.L_20:
        /*0074*/ 	.word	0x00000008
.L_21:


//--------------------- .nv.callgraph             --------------------------
	.section	.nv.callgraph,"",@"SHT_CUDA_CALLGRAPH"
	.align	4
	.sectionentsize	8
	.align		4
        /*0000*/ 	.word	0x00000000
	.align		4
        /*0004*/ 	.word	0xffffffff
	.align		4
        /*0008*/ 	.word	0x00000000
	.align		4
        /*000c*/ 	.word	0xfffffffe
	.align		4
        /*0010*/ 	.word	0x00000000
	.align		4
        /*0014*/ 	.word	0xfffffffd
	.align		4
        /*0018*/ 	.word	0x00000000
	.align		4
        /*001c*/ 	.word	0xfffffffc


//--------------------- .text._Z12get_diag_minPiS_i --------------------------
	.section	.text._Z12get_diag_minPiS_i,"ax",@progbits
	.align	128
        .global         _Z12get_diag_minPiS_i
        .type           _Z12get_diag_minPiS_i,@function
        .size           _Z12get_diag_minPiS_i,(.L_x_7 - _Z12get_diag_minPiS_i)
        .other          _Z12get_diag_minPiS_i,@"STO_CUDA_ENTRY STV_DEFAULT"
_Z12get_diag_minPiS_i:
.text._Z12get_diag_minPiS_i:
[----:B------:R-:W-:Y:S08]  /*0000*/  LDC R1, c[0x0][0x37c] ;  /* 0x0000df00ff017b82 */ /* 0x000ff00000000800 */
[----:B------:R-:W0:Y:S01]  /*0010*/  S2UR UR5, SR_CgaCtaId ;  /* 0x00000000000579c3 */ /* 0x000e220000008800 */
[----:B------:R-:W1:Y:S01]  /*0020*/  S2R R8, SR_TID.X ;  /* 0x0000000000087919 */ /* 0x000e620000002100 */
[----:B------:R-:W2:Y:S01]  /*0030*/  LDCU UR8, c[0x0][0x360] ;  /* 0x00006c00ff0877ac */ /* 0x000ea20008000800 */
[----:B------:R-:W-:Y:S01]  /*0040*/  IMAD.MOV.U32 R3, RZ, RZ, 0x7fffffff ;  /* 0x7fffffffff037424 */ /* 0x000fe200078e00ff */
[----:B------:R-:W-:Y:S01]  /*0050*/  BSSY.RECONVERGENT B0, `(.L_x_0) ;  /* 0x000001b000007945 */ /* 0x000fe20003800200 */
[----:B------:R-:W3:Y:S01]  /*0060*/  S2R R11, SR_CTAID.X ;  /* 0x00000000000b7919 */ /* 0x000ee20000002500 */
[----:B------:R-:W-:Y:S01]  /*0070*/  UMOV UR4, 0x400 ;  /* 0x0000040000047882 */ /* 0x000fe20000000000 */
[----:B------:R-:W4:Y:S01]  /*0080*/  LDCU.64 UR6, c[0x0][0x358] ;  /* 0x00006b00ff0677ac */ /* 0x000f220008000a00 */
[----:B--2---:R-:W-:Y:S01]  /*0090*/  IMAD.U32 R6, RZ, RZ, UR8 ;  /* 0x00000008ff067e24 */ /* 0x004fe2000f8e00ff */
[----:B0-----:R-:W-:Y:S01]  /*00a0*/  ULEA UR4, UR5, UR4, 0x18 ;  /* 0x0000000405047291 */ /* 0x001fe2000f8ec0ff */
[----:B------:R-:W0:Y:S05]  /*00b0*/  LDCU UR5, c[0x0][0x390] ;  /* 0x00007200ff0577ac */ /* 0x000e2a0008000800 */
[----:B-1----:R-:W-:Y:S01]  /*00c0*/  LEA R0, R8, UR4, 0x2 ;  /* 0x0000000408007c11 */ /* 0x002fe2000f8e10ff */
[----:B---3--:R-:W-:-:S04]  /*00d0*/  IMAD R2, R11, UR8, R8 ;  /* 0x000000080b027c24 */ /* 0x008fc8000f8e0208 */
[----:B------:R1:W-:Y:S01]  /*00e0*/  STS [R0], R3 ;  /* 0x0000000300007388 */ /* 0x0003e20000000800 */
[----:B0-----:R-:W-:-:S13]  /*00f0*/  ISETP.GE.AND P0, PT, R2, UR5, PT ;  /* 0x0000000502007c0c */ /* 0x001fda000bf06270 */
[----:B-1--4-:R-:W-:Y:S05]  /*0100*/  @P0 BRA `(.L_x_1) ;  /* 0x00000000003c0947 */ /* 0x012fea0003800000 */
[----:B------:R-:W0:Y:S01]  /*0110*/  LDC.64 R4, c[0x0][0x380] ;  /* 0x0000e000ff047b82 */ /* 0x000e220000000a00 */
[----:B------:R-:W1:Y:S01]  /*0120*/  LDCU UR4, c[0x0][0x370] ;  /* 0x00006e00ff0477ac */ /* 0x000e620008000800 */
[----:B------:R-:W-:Y:S01]  /*0130*/  BSSY.RECONVERGENT B1, `(.L_x_2) ;  /* 0x000000b000017945 */ /* 0x000fe20003800200 */
[----:B------:R-:W-:Y:S01]  /*0140*/  IMAD.MOV.U32 R7, RZ, RZ, R2 ;  /* 0x000000ffff077224 */ /* 0x000fe200078e0002 */
[----:B------:R-:W-:Y:S01]  /*0150*/  MOV R9, 0x7fffffff ;  /* 0x7fffffff00097802 */ /* 0x000fe20000000f00 */
[----:B-1----:R-:W-:-:S07]  /*0160*/  IMAD R10, R6, UR4, RZ ;  /* 0x00000004060a7c24 */ /* 0x002fce000f8e02ff */
.L_x_3:
[----:B------:R-:W-:-:S04]  /*0170*/  IMAD R3, R7, UR5, R7 ;  /* 0x0000000507037c24 */ /* 0x000fc8000f8e0207 */
[----:B0-----:R-:W-:-:S06]  /*0180*/  IMAD.WIDE R2, R3, 0x4, R4 ;  /* 0x0000000403027825 */ /* 0x001fcc00078e0204 */
[----:B------:R-:W2:Y:S01]  /*0190*/  LDG.E R2, desc[UR6][R2.64] ;  /* 0x0000000602027981 */ /* 0x000ea2000c1e1900 */
[----:B------:R-:W-:-:S05]  /*01a0*/  IMAD.IADD R7, R10, 0x1, R7 ;  /* 0x000000010a077824 */ /* 0x000fca00078e0207 */
[----:B------:R-:W-:Y:S02]  /*01b0*/  ISETP.GE.AND P0, PT, R7, UR5, PT ;  /* 0x0000000507007c0c */ /* 0x000fe4000bf06270 */
[----:B--2---:R-:W-:-:S11]  /*01c0*/  VIMNMX R9, PT, PT, R2, R9, PT ;  /* 0x0000000902097248 */ /* 0x004fd60003fe0100 */
[----:B------:R-:W-:Y:S05]  /*01d0*/  @!P0 BRA `(.L_x_3) ;  /* 0xfffffffc00e48947 */ /* 0x000fea000383ffff */
[----:B------:R-:W-:Y:S05]  /*01e0*/  BSYNC.RECONVERGENT B1 ;  /* 0x0000000000017941 */ /* 0x000fea0003800200 */
.L_x_2:
[----:B------:R0:W-:Y:S02]  /*01f0*/  STS [R0], R9 ;  /* 0x0000000900007388 */ /* 0x0001e40000000800 */
.L_x_1:
[----:B------:R-:W-:Y:S05]  /*0200*/  BSYNC.RECONVERGENT B0 ;  /* 0x0000000000007941 */ /* 0x000fea0003800200 */
.L_x_0:
[----:B------:R-:W-:Y:S01]  /*0210*/  BAR.SYNC.DEFER_BLOCKING 0x0 ;  /* 0x0000000000007b1d */ /* 0x000fe20000010000 */
[----:B------:R-:W-:Y:S02]  /*0220*/  ISETP.GE.U32.AND P1, PT, R6, 0x2, PT ;  /* 0x000000020600780c */ /* 0x000fe40003f26070 */
[----:B------:R-:W-:-:S11]  /*0230*/  ISETP.NE.AND P0, PT, R8, RZ, PT ;  /* 0x000000ff0800720c */ /* 0x000fd60003f05270 */
[----:B------:R-:W-:Y:S05]  /*0240*/  @!P1 BRA `(.L_x_4) ;  /* 0x00000000002c9947 */ /* 0x000fea0003800000 */
.L_x_5:
[----:B------:R-:W-:-:S04]  /*0250*/  SHF.R.U32.HI R7, RZ, 0x1, R6 ;  /* 0x00000001ff077819 */ /* 0x000fc80000011606 */
[----:B------:R-:W-:-:S13]  /*0260*/  ISETP.GE.U32.AND P1, PT, R8, R7, PT ;  /* 0x000000070800720c */ /* 0x000fda0003f26070 */
[----:B------:R-:W-:Y:S01]  /*0270*/  @!P1 IMAD R3, R7, 0x4, R0 ;  /* 0x0000000407039824 */ /* 0x000fe200078e0200 */
[----:B------:R-:W-:Y:S05]  /*0280*/  @!P1 LDS R2, [R0] ;  /* 0x0000000000029984 */ /* 0x000fea0000000800 */
[----:B------:R-:W1:Y:S02]  /*0290*/  @!P1 LDS R3, [R3] ;  /* 0x0000000003039984 */ /* 0x000e640000000800 */
[----:B-1----:R-:W-:-:S05]  /*02a0*/  @!P1 VIMNMX R5, PT, PT, R2, R3, PT ;  /* 0x0000000302059248 */ /* 0x002fca0003fe0100 */
[----:B------:R1:W-:Y:S01]  /*02b0*/  @!P1 STS [R0], R5 ;  /* 0x0000000500009388 */ /* 0x0003e20000000800 */
[----:B------:R-:W-:Y:S01]  /*02c0*/  BAR.SYNC.DEFER_BLOCKING 0x0 ;  /* 0x0000000000007b1d */ /* 0x000fe20000010000 */
[----:B------:R-:W-:Y:S02]  /*02d0*/  ISETP.GT.U32.AND P1, PT, R6, 0x3, PT ;  /* 0x000000030600780c */ /* 0x000fe40003f24070 */
[----:B------:R-:W-:-:S11]  /*02e0*/  MOV R6, R7 ;  /* 0x0000000700067202 */ /* 0x000fd60000000f00 */
[----:B-1----:R-:W-:Y:S05]  /*02f0*/  @P1 BRA `(.L_x_5) ;  /* 0xfffffffc00d41947 */ /* 0x002fea000383ffff */
.L_x_4:
[----:B------:R-:W-:Y:S05]  /*0300*/  @P0 EXIT ;  /* 0x000000000000094d */ /* 0x000fea0003800000 */
[----:B------:R-:W1:Y:S01]  /*0310*/  S2UR UR5, SR_CgaCtaId ;  /* 0x00000000000579c3 */ /* 0x000e620000008800 */
[----:B------:R-:W-:-:S07]  /*0320*/  UMOV UR4, 0x400 ;  /* 0x0000040000047882 */ /* 0x000fce0000000000 */
[----:B------:R-:W2:Y:S01]  /*0330*/  LDC.64 R2, c[0x0][0x388] ;  /* 0x0000e200ff027b82 */ /* 0x000ea20000000a00 */
[----:B-1----:R-:W-:Y:S01]  /*0340*/  ULEA UR4, UR5, UR4, 0x18 ;  /* 0x0000000405047291 */ /* 0x002fe2000f8ec0ff */
[----:B--2---:R-:W-:-:S08]  /*0350*/  IMAD.WIDE.U32 R2, R11, 0x4, R2 ;  /* 0x000000040b027825 */ /* 0x004fd000078e0002 */
[----:B------:R-:W1:Y:S04]  /*0360*/  LDS R5, [UR4] ;  /* 0x00000004ff057984 */ /* 0x000e680008000800 */
[----:B-1----:R-:W-:Y:S01]  /*0370*/  STG.E desc[UR6][R2.64], R5 ;  /* 0x0000000502007986 */ /* 0x002fe2000c101906 */
[----:B------:R-:W-:Y:S05]  /*0380*/  EXIT ;  /* 0x000000000000794d */ /* 0x000fea0003800000 */
.L_x_6:
[----:B------:R-:W-:-:S00]  /*0390*/  BRA `(.L_x_6) ;  /* 0xfffffffc00fc7947 */ /* 0x000fc0000383ffff */
[----:B------:R-:W-:-:S00]  /*03a0*/  NOP ;  /* 0x0000000000007918 */ /* 0x000fc00000000000 */
        /* <DEDUP_REMOVED lines=13> */
.L_x_7:


//--------------------- .nv.shared._Z12get_diag_minPiS_i --------------------------
	.section	.nv.shared._Z12get_diag_minPiS_i,"aw",@nobits
	.sectionflags	@""
	.align	4
.nv.shared._Z12get_diag_minPiS_i:
	.zero		2048


//--------------------- .nv.shared.reserved.0     --------------------------
	.section	.nv.shared.reserved.0,"aw",@nobits
	.weak		__nv_reservedSMEM_offset_0_alias
	.size		__nv_reservedSMEM_offset_0_alias, 0, 64
	.other		__nv_reservedSMEM_offset_0_alias,@"STO_CUDA_RESERVED_SHARED STV_DEFAULT"
__nv_reservedSMEM_offset_0_alias:
	.zero		0
	.zero		64


//--------------------- .nv.constant0._Z12get_diag_minPiS_i --------------------------
	.section	.nv.constant0._Z12get_diag_minPiS_i,"a",@progbits
	.sectionflags	@""
	.align	4
.nv.constant0._Z12get_diag_minPiS_i:
	.zero		916


//--------------------- SYMBOLS --------------------------

	.type		.nv.reservedSmem.offset0,@object
	.size		.nv.reservedSmem.offset0,0x4
	.type		.nv.reservedSmem.cap,@object
	.size		.nv.reservedSmem.cap,0x4
